	.headerflags	@"EF_CUDA_TEXMODE_UNIFIED EF_CUDA_64BIT_ADDRESS EF_CUDA_ACCELERATORS EF_CUDA_SM90 EF_CUDA_VIRTUAL_SM(EF_CUDA_SM90)"
	.elftype	@"ET_EXEC"


//--------------------- .nv.info                  --------------------------
	.section	.nv.info,"",@"SHT_CUDA_INFO"
	.align	4


	//----- nvinfo : EIATTR_REGCOUNT
	.align		4
        /*0000*/ 	.byte	0x04, 0x2f
        /*0002*/ 	.short	(.L_3 - .L_2)
	.align		4
.L_2:
        /*0004*/ 	.word	index@(triton_poi_fused__native_batch_norm_legit_no_training_leaky_relu_12)
        /*0008*/ 	.word	0x00000026


	//----- nvinfo : EIATTR_MIN_STACK_SIZE
	.align		4
.L_3:
        /*000c*/ 	.byte	0x04, 0x12
        /*000e*/ 	.short	(.L_5 - .L_4)
	.align		4
.L_4:
        /*0010*/ 	.word	index@(triton_poi_fused__native_batch_norm_legit_no_training_leaky_relu_12)
        /*0014*/ 	.word	0x00000000


	//----- nvinfo : EIATTR_FRAME_SIZE
	.align		4
.L_5:
        /*0018*/ 	.byte	0x04, 0x11
        /*001a*/ 	.short	(.L_7 - .L_6)
	.align		4
.L_6:
        /*001c*/ 	.word	index@(triton_poi_fused__native_batch_norm_legit_no_training_leaky_relu_12)
        /*0020*/ 	.word	0x00000000


	//----- nvinfo : EIATTR_MIN_STACK_SIZE
	.align		4
.L_7:
        /*0024*/ 	.byte	0x04, 0x12
        /*0026*/ 	.short	(.L_9 - .L_8)
	.align		4
.L_8:
        /*0028*/ 	.word	index@(triton_poi_fused__native_batch_norm_legit_no_training_leaky_relu_12)
        /*002c*/ 	.word	0x00000000
.L_9:


//--------------------- .nv.info.triton_poi_fused__native_batch_norm_legit_no_training_leaky_relu_12 --------------------------
	.section	.nv.info.triton_poi_fused__native_batch_norm_legit_no_training_leaky_relu_12,"",@"SHT_CUDA_INFO"
	.sectionflags	@""
	.align	4


	//----- nvinfo : EIATTR_CUDA_API_VERSION
	.align		4
        /*0000*/ 	.byte	0x04, 0x37
        /*0002*/ 	.short	(.L_11 - .L_10)
.L_10:
        /*0004*/ 	.word	0x0000007c


	//----- nvinfo : EIATTR_KPARAM_INFO
	.align		4
.L_11:
        /*0008*/ 	.byte	0x04, 0x17
        /*000a*/ 	.short	(.L_13 - .L_12)
.L_12:
        /*000c*/ 	.word	0x00000000
        /*0010*/ 	.short	0x0006
        /*0012*/ 	.short	0x0030
        /*0014*/ 	.byte	0x00, 0xf0, 0x11, 0x00


	//----- nvinfo : EIATTR_KPARAM_INFO
	.align		4
.L_13:
        /*0018*/ 	.byte	0x04, 0x17
        /*001a*/ 	.short	(.L_15 - .L_14)
.L_14:
        /*001c*/ 	.word	0x00000000
        /*0020*/ 	.short	0x0005
        /*0022*/ 	.short	0x0028
        /*0024*/ 	.byte	0x00, 0xf4, 0x21, 0x00


	//----- nvinfo : EIATTR_KPARAM_INFO
	.align		4
.L_15:
        /*0028*/ 	.byte	0x04, 0x17
        /*002a*/ 	.short	(.L_17 - .L_16)
.L_16:
        /*002c*/ 	.word	0x00000000
        /*0030*/ 	.short	0x0004
        /*0032*/ 	.short	0x0020
        /*0034*/ 	.byte	0x00, 0xf4, 0x21, 0x00


	//----- nvinfo : EIATTR_KPARAM_INFO
	.align		4
.L_17:
        /*0038*/ 	.byte	0x04, 0x17
        /*003a*/ 	.short	(.L_19 - .L_18)
.L_18:
        /*003c*/ 	.word	0x00000000
        /*0040*/ 	.short	0x0003
        /*0042*/ 	.short	0x0018
        /*0044*/ 	.byte	0x00, 0xf4, 0x21, 0x00


	//----- nvinfo : EIATTR_KPARAM_INFO
	.align		4
.L_19:
        /*0048*/ 	.byte	0x04, 0x17
        /*004a*/ 	.short	(.L_21 - .L_20)
.L_20:
        /*004c*/ 	.word	0x00000000
        /*0050*/ 	.short	0x0002
        /*0052*/ 	.short	0x0010
        /*0054*/ 	.byte	0x00, 0xf4, 0x21, 0x00


	//----- nvinfo : EIATTR_KPARAM_INFO
	.align		4
.L_21:
        /*0058*/ 	.byte	0x04, 0x17
        /*005a*/ 	.short	(.L_23 - .L_22)
.L_22:
        /*005c*/ 	.word	0x00000000
        /*0060*/ 	.short	0x0001
        /*0062*/ 	.short	0x0008
        /*0064*/ 	.byte	0x00, 0xf4, 0x21, 0x00


	//----- nvinfo : EIATTR_KPARAM_INFO
	.align		4
.L_23:
        /*0068*/ 	.byte	0x04, 0x17
        /*006a*/ 	.short	(.L_25 - .L_24)
.L_24:
        /*006c*/ 	.word	0x00000000
        /*0070*/ 	.short	0x0000
        /*0072*/ 	.short	0x0000
        /*0074*/ 	.byte	0x00, 0xf4, 0x21, 0x00


	//----- nvinfo : EIATTR_SPARSE_MMA_MASK
	.align		4
.L_25:
        /*0078*/ 	.byte	0x03, 0x50
        /*007a*/ 	.short	0x0000


	//----- nvinfo : EIATTR_MAXREG_COUNT
	.align		4
        /*007c*/ 	.byte	0x03, 0x1b
        /*007e*/ 	.short	0x00ff


	//----- nvinfo : EIATTR_EXIT_INSTR_OFFSETS
	.align		4
        /*0080*/ 	.byte	0x04, 0x1c
        /*0082*/ 	.short	(.L_27 - .L_26)


	//   ....[0]....
.L_26:
        /*0084*/ 	.word	0x00000a50


	//----- nvinfo : EIATTR_REQNTID
	.align		4
.L_27:
        /*0088*/ 	.byte	0x04, 0x10
        /*008a*/ 	.short	(.L_29 - .L_28)
.L_28:
        /*008c*/ 	.word	0x00000080
        /*0090*/ 	.word	0x00000001
        /*0094*/ 	.word	0x00000001


	//----- nvinfo : EIATTR_CBANK_PARAM_SIZE
	.align		4
.L_29:
        /*0098*/ 	.byte	0x03, 0x19
        /*009a*/ 	.short	0x0034


	//----- nvinfo : EIATTR_PARAM_CBANK
	.align		4
        /*009c*/ 	.byte	0x04, 0x0a
        /*009e*/ 	.short	(.L_31 - .L_30)
	.align		4
.L_30:
        /*00a0*/ 	.word	index@(.nv.constant0.triton_poi_fused__native_batch_norm_legit_no_training_leaky_relu_12)
        /*00a4*/ 	.short	0x0210
        /*00a6*/ 	.short	0x0034


	//----- nvinfo : EIATTR_SW_WAR
	.align		4
.L_31:
        /*00a8*/ 	.byte	0x04, 0x36
        /*00aa*/ 	.short	(.L_33 - .L_32)
.L_32:
        /*00ac*/ 	.word	0x00000008
.L_33:


//--------------------- .nv.callgraph             --------------------------
	.section	.nv.callgraph,"",@"SHT_CUDA_CALLGRAPH"
	.align	4
	.sectionentsize	8
	.align		4
        /*0000*/ 	.word	0x00000000
	.align		4
        /*0004*/ 	.word	0xffffffff
	.align		4
        /*0008*/ 	.word	0x00000000
	.align		4
        /*000c*/ 	.word	0xfffffffe
	.align		4
        /*0010*/ 	.word	0x00000000
	.align		4
        /*0014*/ 	.word	0xfffffffd
	.align		4
        /*0018*/ 	.word	0x00000000
	.align		4
        /*001c*/ 	.word	0xfffffffc


//--------------------- .nv.constant4             --------------------------
	.section	.nv.constant4,"a",@progbits
	.align	8
	.align		8
.nv.constant4:
        /*0000*/ 	.dword	_$_str
	.align		8
        /*0008*/ 	.dword	_$_str_$_2


//--------------------- .text.triton_poi_fused__native_batch_norm_legit_no_training_leaky_relu_12 --------------------------
	.section	.text.triton_poi_fused__native_batch_norm_legit_no_training_leaky_relu_12,"ax",@progbits
	.align	128
        .global         triton_poi_fused__native_batch_norm_legit_no_training_leaky_relu_12
        .type           triton_poi_fused__native_batch_norm_legit_no_training_leaky_relu_12,@function
        .size           triton_poi_fused__native_batch_norm_legit_no_training_leaky_relu_12,(.L_x_1 - triton_poi_fused__native_batch_norm_legit_no_training_leaky_relu_12)
        .other          triton_poi_fused__native_batch_norm_legit_no_training_leaky_relu_12,@"STO_CUDA_ENTRY STV_DEFAULT"
triton_poi_fused__native_batch_norm_legit_no_training_leaky_relu_12:
.text.triton_poi_fused__native_batch_norm_legit_no_training_leaky_relu_12:
[----:B------:R-:W-:Y:S01]  /*0000*/  LDC R1, c[0x0][0x28] ;  /* 0x00000a00ff017b82 */ /* 0x000fe20000000800 */
[----:B------:R-:W1:Y:S07]  /*0010*/  S2R R0, SR_TID.X ;  /* 0x0000000000007919 */ /* 0x000e6e0000002100 */
[----:B------:R-:W2:Y:S01]  /*0020*/  LDC.64 R16, c[0x0][0x228] ;  /* 0x00008a00ff107b82 */ /* 0x000ea20000000a00 */
[----:B------:R-:W-:Y:S01]  /*0030*/  ULDC.64 UR4, c[0x0][0x208] ;  /* 0x0000820000047ab9 */ /* 0x000fe20000000a00 */
[----:B------:R-:W3:Y:S06]  /*0040*/  S2R R3, SR_CTAID.X ;  /* 0x0000000000037919 */ /* 0x000eec0000002500 */
[----:B------:R-:W4:Y:S08]  /*0050*/  LDC.64 R20, c[0x0][0x220] ;  /* 0x00008800ff147b82 */ /* 0x000f300000000a00 */
[----:B------:R-:W5:Y:S08]  /*0060*/  LDC.64 R22, c[0x0][0x218] ;  /* 0x00008600ff167b82 */ /* 0x000f700000000a00 */
[----:B------:R-:W5:Y:S01]  /*0070*/  LDC.64 R32, c[0x0][0x238] ;  /* 0x00008e00ff207b82 */ /* 0x000f620000000a00 */
[----:B-1----:R-:W-:-:S04]  /*0080*/  SHF.L.U32 R0, R0, 0x2, RZ ;  /* 0x0000000200007819 */ /* 0x002fc800000006ff */
[----:B------:R-:W-:-:S04]  /*0090*/  LOP3.LUT R0, R0, 0x1fc, RZ, 0xc0, !PT ;  /* 0x000001fc00007812 */ /* 0x000fc800078ec0ff */
[----:B---3--:R-:W-:-:S05]  /*00a0*/  LEA R2, R3, R0, 0xa ;  /* 0x0000000003027211 */ /* 0x008fca00078e50ff */
[----:B------:R-:W-:-:S05]  /*00b0*/  IMAD.HI R0, R2, 0x66666667, RZ ;  /* 0x6666666702007827 */ /* 0x000fca00078e02ff */
[----:B------:R-:W-:-:S04]  /*00c0*/  SHF.R.U32.HI R3, RZ, 0x1f, R0 ;  /* 0x0000001fff037819 */ /* 0x000fc80000011600 */
[----:B------:R-:W-:-:S05]  /*00d0*/  LEA.HI.SX32 R3, R0, R3, 0x1a ;  /* 0x0000000300037211 */ /* 0x000fca00078fd2ff */
[----:B------:R-:W-:-:S04]  /*00e0*/  IMAD R19, R3, -0xa0, R2 ;  /* 0xffffff6003137824 */ /* 0x000fc800078e0202 */
[----:B--2---:R-:W-:-:S06]  /*00f0*/  IMAD.WIDE R12, R19, 0x4, R16 ;  /* 0x00000004130c7825 */ /* 0x004fcc00078e0210 */
[----:B------:R-:W2:Y:S01]  /*0100*/  LDG.E.EL.128 R12, desc[UR4][R12.64] ;  /* 0x000000040c0c7981 */ /* 0x000ea2000c2e1d00 */
[----:B------:R-:W-:Y:S01]  /*0110*/  IADD3 R3, R2, 0x200, RZ ;  /* 0x0000020002037810 */ /* 0x000fe20007ffe0ff */
[----:B----4-:R-:W-:-:S04]  /*0120*/  IMAD.WIDE R8, R19, 0x4, R20 ;  /* 0x0000000413087825 */ /* 0x010fc800078e0214 */
[----:B------:R-:W-:Y:S02]  /*0130*/  IMAD.HI R0, R3, 0x66666667, RZ ;  /* 0x6666666703007827 */ /* 0x000fe400078e02ff */
[----:B------:R-:W3:Y:S02]  /*0140*/  LDG.E.EL.128 R8, desc[UR4][R8.64] ;  /* 0x0000000408087981 */ /* 0x000ee4000c2e1d00 */
[----:B-----5:R-:W-:Y:S01]  /*0150*/  IMAD.WIDE R22, R2, 0x4, R22 ;  /* 0x0000000402167825 */ /* 0x020fe200078e0216 */
[----:B------:R-:W-:-:S04]  /*0160*/  SHF.R.U32.HI R25, RZ, 0x1f, R0 ;  /* 0x0000001fff197819 */ /* 0x000fc80000011600 */
[----:B------:R-:W3:Y:S01]  /*0170*/  LDG.E.128 R4, desc[UR4][R22.64] ;  /* 0x0000000416047981 */ /* 0x000ee2000c1e1d00 */
[----:B------:R-:W-:-:S03]  /*0180*/  LEA.HI.SX32 R0, R0, R25, 0x1a ;  /* 0x0000001900007211 */ /* 0x000fc600078fd2ff */
[----:B------:R1:W4:Y:S02]  /*0190*/  LDG.E.128 R28, desc[UR4][R22.64+0x800] ;  /* 0x00080004161c7981 */ /* 0x000324000c1e1d00 */
[----:B------:R-:W-:-:S04]  /*01a0*/  IMAD R3, R0, -0xa0, R3 ;  /* 0xffffff6000037824 */ /* 0x000fc800078e0203 */
[----:B------:R-:W-:Y:S01]  /*01b0*/  IMAD.WIDE R24, R3, 0x4, R20 ;  /* 0x0000000403187825 */ /* 0x000fe200078e0214 */
[----:B-1----:R-:W1:Y:S05]  /*01c0*/  LDC.64 R22, c[0x0][0x230] ;  /* 0x00008c00ff167b82 */ /* 0x002e6a0000000a00 */
[----:B------:R-:W4:Y:S01]  /*01d0*/  LDG.E.EL.128 R24, desc[UR4][R24.64] ;  /* 0x0000000418187981 */ /* 0x000f22000c2e1d00 */
[----:B------:R-:W-:Y:S01]  /*01e0*/  HFMA2.MMA R0, -RZ, RZ, 1.625, 0 ;  /* 0x3e800000ff007435 */ /* 0x000fe200000001ff */
[----:B-1----:R-:W-:-:S04]  /*01f0*/  IMAD.WIDE R34, R19, 0x4, R22 ;  /* 0x0000000413227825 */ /* 0x002fc800078e0216 */
[----:B--2---:R-:W-:Y:S01]  /*0200*/  FADD R18, R12, 9.9999997473787516356e-06 ;  /* 0x3727c5ac0c127421 */ /* 0x004fe20000000000 */
[----:B------:R-:W-:-:S05]  /*0210*/  FADD R20, R13, 9.9999997473787516356e-06 ;  /* 0x3727c5ac0d147421 */ /* 0x000fca0000000000 */
[----:B------:R-:W1:Y:S01]  /*0220*/  MUFU.SQRT R18, R18 ;  /* 0x0000001200127308 */ /* 0x000e620000002000 */
[----:B------:R-:W-:-:S07]  /*0230*/  FADD R14, R14, 9.9999997473787516356e-06 ;  /* 0x3727c5ac0e0e7421 */ /* 0x000fce0000000000 */
[----:B------:R-:W2:Y:S01]  /*0240*/  MUFU.SQRT R20, R20 ;  /* 0x0000001400147308 */ /* 0x000ea20000002000 */
[----:B------:R-:W-:-:S07]  /*0250*/  FADD R15, R15, 9.9999997473787516356e-06 ;  /* 0x3727c5ac0f0f7421 */ /* 0x000fce0000000000 */
[----:B------:R-:W5:Y:S01]  /*0260*/  MUFU.SQRT R12, R14 ;  /* 0x0000000e000c7308 */ /* 0x000f620000002000 */
[----:B-1----:R-:W-:-:S07]  /*0270*/  FSETP.GT.AND P6, PT, R18, 8.50705917302346158658e+37, PT ;  /* 0x7e8000001200780b */ /* 0x002fce0003fc4000 */
[----:B------:R-:W1:Y:S01]  /*0280*/  MUFU.SQRT R13, R15 ;  /* 0x0000000f000d7308 */ /* 0x000e620000002000 */
[----:B--2---:R-:W-:Y:S02]  /*0290*/  FSETP.GT.AND P5, PT, R20, 8.50705917302346158658e+37, PT ;  /* 0x7e8000001400780b */ /* 0x004fe40003fa4000 */
[----:B------:R-:W-:Y:S02]  /*02a0*/  FSETP.GEU.AND P4, PT, R18, 1.175494350822287508e-38, PT ;  /* 0x008000001200780b */ /* 0x000fe40003f8e000 */
[----:B------:R-:W-:Y:S02]  /*02b0*/  FSETP.GEU.AND P3, PT, R20, 1.175494350822287508e-38, PT ;  /* 0x008000001400780b */ /* 0x000fe40003f6e000 */
[----:B-----5:R-:W-:Y:S01]  /*02c0*/  FSETP.GT.AND P2, PT, R12, 8.50705917302346158658e+37, PT ;  /* 0x7e8000000c00780b */ /* 0x020fe20003f44000 */
[----:B------:R-:W-:Y:S01]  /*02d0*/  @P6 FMUL R18, R18, 0.25 ;  /* 0x3e80000012126820 */ /* 0x000fe20000400000 */
[----:B---3--:R-:W-:Y:S01]  /*02e0*/  FADD R4, R4, -R8 ;  /* 0x8000000804047221 */ /* 0x008fe20000000000 */
[----:B------:R-:W-:-:S02]  /*02f0*/  FSETP.GEU.AND P0, PT, R12, 1.175494350822287508e-38, PT ;  /* 0x008000000c00780b */ /* 0x000fc40003f0e000 */
[----:B------:R-:W-:Y:S02]  /*0300*/  FSEL R8, R0, 1, P6 ;  /* 0x3f80000000087808 */ /* 0x000fe40003000000 */
[----:B------:R-:W-:Y:S01]  /*0310*/  @P5 FMUL R20, R20, 0.25 ;  /* 0x3e80000014145820 */ /* 0x000fe20000400000 */
[C---:B-1----:R-:W-:Y:S01]  /*0320*/  FSETP.GT.AND P1, PT, R13.reuse, 8.50705917302346158658e+37, PT ;  /* 0x7e8000000d00780b */ /* 0x042fe20003f24000 */
[----:B------:R-:W-:Y:S01]  /*0330*/  @!P4 FMUL R18, R18, 16777216 ;  /* 0x4b8000001212c820 */ /* 0x000fe20000400000 */
[----:B------:R-:W-:Y:S01]  /*0340*/  FSETP.GEU.AND P6, PT, R13, 1.175494350822287508e-38, PT ;  /* 0x008000000d00780b */ /* 0x000fe20003fce000 */
[----:B------:R-:W-:Y:S01]  /*0350*/  @!P3 FMUL R20, R20, 16777216 ;  /* 0x4b8000001414b820 */ /* 0x000fe20000400000 */
[----:B------:R-:W-:Y:S02]  /*0360*/  FADD R5, R5, -R9 ;  /* 0x8000000905057221 */ /* 0x000fe40000000000 */
[----:B------:R-:W1:Y:S01]  /*0370*/  MUFU.RCP R9, R18 ;  /* 0x0000001200097308 */ /* 0x000e620000001000 */
[----:B------:R-:W-:Y:S01]  /*0380*/  @P2 FMUL R12, R12, 0.25 ;  /* 0x3e8000000c0c2820 */ /* 0x000fe20000400000 */
[----:B------:R-:W-:-:S06]  /*0390*/  FADD R7, R7, -R11 ;  /* 0x8000000b07077221 */ /* 0x000fcc0000000000 */
[----:B------:R-:W2:Y:S01]  /*03a0*/  MUFU.RCP R20, R20 ;  /* 0x0000001400147308 */ /* 0x000ea20000001000 */
[----:B------:R-:W-:Y:S01]  /*03b0*/  @P1 FMUL R13, R13, 0.25 ;  /* 0x3e8000000d0d1820 */ /* 0x000fe20000400000 */
[----:B------:R-:W-:Y:S01]  /*03c0*/  @!P0 FMUL R12, R12, 16777216 ;  /* 0x4b8000000c0c8820 */ /* 0x000fe20000400000 */
[----:B------:R-:W-:Y:S01]  /*03d0*/  FSEL R11, R0, 1, P5 ;  /* 0x3f800000000b7808 */ /* 0x000fe20002800000 */
[----:B----4-:R-:W-:Y:S01]  /*03e0*/  FADD R25, R29, -R25 ;  /* 0x800000191d197221 */ /* 0x010fe20000000000 */
[----:B------:R-:W-:Y:S01]  /*03f0*/  @!P6 FMUL R13, R13, 16777216 ;  /* 0x4b8000000d0de820 */ /* 0x000fe20000400000 */
[----:B------:R-:W-:Y:S01]  /*0400*/  FADD R24, R28, -R24 ;  /* 0x800000181c187221 */ /* 0x000fe20000000000 */
[----:B------:R-:W-:Y:S01]  /*0410*/  @!P4 FMUL R8, R8, 16777216 ;  /* 0x4b8000000808c820 */ /* 0x000fe20000400000 */
[----:B------:R-:W3:Y:S01]  /*0420*/  MUFU.RCP R29, R12 ;  /* 0x0000000c001d7308 */ /* 0x000ee20000001000 */
[----:B------:R-:W-:Y:S02]  /*0430*/  @!P3 FMUL R11, R11, 16777216 ;  /* 0x4b8000000b0bb820 */ /* 0x000fe40000400000 */
[----:B-1----:R-:W-:Y:S01]  /*0440*/  FMUL R9, R9, R8 ;  /* 0x0000000809097220 */ /* 0x002fe20000400000 */
[----:B------:R-:W-:-:S04]  /*0450*/  FSEL R8, R0, 1, P2 ;  /* 0x3f80000000087808 */ /* 0x000fc80001000000 */
[----:B------:R-:W1:Y:S01]  /*0460*/  MUFU.RCP R28, R13 ;  /* 0x0000000d001c7308 */ /* 0x000e620000001000 */
[----:B--2---:R-:W-:Y:S01]  /*0470*/  FMUL R18, R20, R11 ;  /* 0x0000000b14127220 */ /* 0x004fe20000400000 */
[----:B------:R-:W-:Y:S01]  /*0480*/  FSEL R11, R0, 1, P1 ;  /* 0x3f800000000b7808 */ /* 0x000fe20000800000 */
[----:B------:R-:W-:Y:S01]  /*0490*/  @!P0 FMUL R8, R8, 16777216 ;  /* 0x4b80000008088820 */ /* 0x000fe20000400000 */
[----:B------:R-:W-:-:S03]  /*04a0*/  FMUL R21, R9, R4 ;  /* 0x0000000409157220 */ /* 0x000fc60000400000 */
[----:B------:R-:W-:Y:S01]  /*04b0*/  @!P6 FMUL R11, R11, 16777216 ;  /* 0x4b8000000b0be820 */ /* 0x000fe20000400000 */
[----:B---3--:R-:W-:Y:S01]  /*04c0*/  FMUL R29, R29, R8 ;  /* 0x000000081d1d7220 */ /* 0x008fe20000400000 */
[----:B------:R-:W-:Y:S01]  /*04d0*/  FADD R6, R6, -R10 ;  /* 0x8000000a06067221 */ /* 0x000fe20000000000 */
[----:B0-----:R-:W-:-:S04]  /*04e0*/  IMAD.WIDE R8, R19, 0x4, R32 ;  /* 0x0000000413087825 */ /* 0x001fc800078e0220 */
[----:B------:R-:W-:Y:S01]  /*04f0*/  FMUL R18, R18, R5 ;  /* 0x0000000512127220 */ /* 0x000fe20000400000 */
[----:B-1----:R-:W-:Y:S01]  /*0500*/  FMUL R28, R28, R11 ;  /* 0x0000000b1c1c7220 */ /* 0x002fe20000400000 */
[----:B------:R-:W-:Y:S01]  /*0510*/  FMUL R29, R29, R6 ;  /* 0x000000061d1d7220 */ /* 0x000fe20000400000 */
[----:B------:R-:W2:Y:S02]  /*0520*/  LDG.E.EL.128 R8, desc[UR4][R8.64] ;  /* 0x0000000408087981 */ /* 0x000ea4000c2e1d00 */
[----:B------:R-:W-:Y:S02]  /*0530*/  FMUL R28, R28, R7 ;  /* 0x000000071c1c7220 */ /* 0x000fe40000400000 */
[----:B------:R-:W2:Y:S01]  /*0540*/  LDG.E.EL.128 R4, desc[UR4][R34.64] ;  /* 0x0000000422047981 */ /* 0x000ea2000c2e1d00 */
[----:B------:R-:W-:-:S06]  /*0550*/  IMAD.WIDE R12, R3, 0x4, R16 ;  /* 0x00000004030c7825 */ /* 0x000fcc00078e0210 */
[----:B------:R-:W3:Y:S01]  /*0560*/  LDG.E.EL.128 R12, desc[UR4][R12.64] ;  /* 0x000000040c0c7981 */ /* 0x000ee2000c2e1d00 */
[----:B------:R-:W-:-:S04]  /*0570*/  IMAD.WIDE R16, R3, 0x4, R22 ;  /* 0x0000000403107825 */ /* 0x000fc800078e0216 */
[----:B------:R-:W-:-:S04]  /*0580*/  IMAD.WIDE R22, R3, 0x4, R32 ;  /* 0x0000000403167825 */ /* 0x000fc800078e0220 */
[----:B--2---:R-:W-:Y:S01]  /*0590*/  FFMA R4, R4, R21, R8 ;  /* 0x0000001504047223 */ /* 0x004fe20000000008 */
[----:B------:R-:W-:Y:S01]  /*05a0*/  FFMA R5, R5, R18, R9 ;  /* 0x0000001205057223 */ /* 0x000fe20000000009 */
[----:B------:R-:W2:Y:S04]  /*05b0*/  LDG.E.EL.128 R20, desc[UR4][R22.64] ;  /* 0x0000000416147981 */ /* 0x000ea8000c2e1d00 */
[----:B------:R-:W2:Y:S01]  /*05c0*/  LDG.E.EL.128 R16, desc[UR4][R16.64] ;  /* 0x0000000410107981 */ /* 0x000ea2000c2e1d00 */
[----:B---3--:R-:W-:-:S06]  /*05d0*/  FADD R8, R12, 9.9999997473787516356e-06 ;  /* 0x3727c5ac0c087421 */ /* 0x008fcc0000000000 */
[----:B------:R-:W0:Y:S01]  /*05e0*/  MUFU.SQRT R8, R8 ;  /* 0x0000000800087308 */ /* 0x000e220000002000 */
[----:B------:R-:W-:Y:S01]  /*05f0*/  FADD R13, R13, 9.9999997473787516356e-06 ;  /* 0x3727c5ac0d0d7421 */ /* 0x000fe20000000000 */
[----:B------:R-:W-:Y:S01]  /*0600*/  FADD R14, R14, 9.9999997473787516356e-06 ;  /* 0x3727c5ac0e0e7421 */ /* 0x000fe20000000000 */
[----:B------:R-:W-:Y:S01]  /*0610*/  FADD R15, R15, 9.9999997473787516356e-06 ;  /* 0x3727c5ac0f0f7421 */ /* 0x000fe20000000000 */
[----:B------:R-:W-:Y:S01]  /*0620*/  FFMA R6, R6, R29, R10 ;  /* 0x0000001d06067223 */ /* 0x000fe2000000000a */
[----:B------:R-:W-:-:S03]  /*0630*/  FFMA R7, R7, R28, R11 ;  /* 0x0000001c07077223 */ /* 0x000fc6000000000b */
[----:B------:R-:W1:Y:S08]  /*0640*/  MUFU.SQRT R3, R13 ;  /* 0x0000000d00037308 */ /* 0x000e700000002000 */
[----:B------:R-:W3:Y:S01]  /*0650*/  MUFU.SQRT R10, R14 ;  /* 0x0000000e000a7308 */ /* 0x000ee20000002000 */
[----:B0-----:R-:W-:-:S07]  /*0660*/  FSETP.GT.AND P6, PT, R8, 8.50705917302346158658e+37, PT ;  /* 0x7e8000000800780b */ /* 0x001fce0003fc4000 */
[----:B------:R-:W0:Y:S01]  /*0670*/  MUFU.SQRT R11, R15 ;  /* 0x0000000f000b7308 */ /* 0x000e220000002000 */
[----:B------:R-:W-:Y:S02]  /*0680*/  FSETP.GEU.AND P5, PT, R8, 1.175494350822287508e-38, PT ;  /* 0x008000000800780b */ /* 0x000fe40003fae000 */
[C---:B-1----:R-:W-:Y:S02]  /*0690*/  FSETP.GT.AND P4, PT, R3.reuse, 8.50705917302346158658e+37, PT ;  /* 0x7e8000000300780b */ /* 0x042fe40003f84000 */
[----:B---3--:R-:W-:Y:S01]  /*06a0*/  FSETP.GT.AND P3, PT, R10, 8.50705917302346158658e+37, PT ;  /* 0x7e8000000a00780b */ /* 0x008fe20003f64000 */
[----:B------:R-:W-:Y:S01]  /*06b0*/  @P6 FMUL R8, R8, 0.25 ;  /* 0x3e80000008086820 */ /* 0x000fe20000400000 */
[----:B------:R-:W-:Y:S02]  /*06c0*/  FSETP.GEU.AND P1, PT, R3, 1.175494350822287508e-38, PT ;  /* 0x008000000300780b */ /* 0x000fe40003f2e000 */
[----:B------:R-:W-:Y:S02]  /*06d0*/  FSEL R9, R0, 1, P6 ;  /* 0x3f80000000097808 */ /* 0x000fe40003000000 */
[----:B0-----:R-:W-:-:S02]  /*06e0*/  FSETP.GT.AND P2, PT, R11, 8.50705917302346158658e+37, PT ;  /* 0x7e8000000b00780b */ /* 0x001fc40003f44000 */
[----:B------:R-:W-:Y:S02]  /*06f0*/  FSETP.GEU.AND P0, PT, R10, 1.175494350822287508e-38, PT ;  /* 0x008000000a00780b */ /* 0x000fe40003f0e000 */
[----:B------:R-:W-:Y:S01]  /*0700*/  FSETP.GEU.AND P6, PT, R11, 1.175494350822287508e-38, PT ;  /* 0x008000000b00780b */ /* 0x000fe20003fce000 */
[----:B------:R-:W-:Y:S01]  /*0710*/  @!P5 FMUL R8, R8, 16777216 ;  /* 0x4b8000000808d820 */ /* 0x000fe20000400000 */
[----:B------:R-:W-:Y:S01]  /*0720*/  @P4 FMUL R3, R3, 0.25 ;  /* 0x3e80000003034820 */ /* 0x000fe20000400000 */
[----:B------:R-:W-:-:S04]  /*0730*/  @P3 FMUL R10, R10, 0.25 ;  /* 0x3e8000000a0a3820 */ /* 0x000fc80000400000 */
[----:B------:R-:W0:Y:S02]  /*0740*/  MUFU.RCP R8, R8 ;  /* 0x0000000800087308 */ /* 0x000e240000001000 */
[----:B------:R-:W-:Y:S01]  /*0750*/  @P2 FMUL R11, R11, 0.25 ;  /* 0x3e8000000b0b2820 */ /* 0x000fe20000400000 */
[----:B------:R-:W-:Y:S01]  /*0760*/  @!P1 FMUL R3, R3, 16777216 ;  /* 0x4b80000003039820 */ /* 0x000fe20000400000 */
[----:B------:R-:W-:Y:S02]  /*0770*/  @!P0 FMUL R10, R10, 16777216 ;  /* 0x4b8000000a0a8820 */ /* 0x000fe40000400000 */
[----:B------:R-:W-:Y:S01]  /*0780*/  @!P6 FMUL R11, R11, 16777216 ;  /* 0x4b8000000b0be820 */ /* 0x000fe20000400000 */
[----:B------:R-:W-:Y:S02]  /*0790*/  @!P5 FMUL R9, R9, 16777216 ;  /* 0x4b8000000909d820 */ /* 0x000fe40000400000 */
[----:B------:R-:W1:Y:S01]  /*07a0*/  MUFU.RCP R3, R3 ;  /* 0x0000000300037308 */ /* 0x000e620000001000 */
[----:B------:R-:W-:-:S07]  /*07b0*/  FSEL R12, R0, 1, P2 ;  /* 0x3f800000000c7808 */ /* 0x000fce0001000000 */
[----:B------:R-:W3:Y:S01]  /*07c0*/  MUFU.RCP R10, R10 ;  /* 0x0000000a000a7308 */ /* 0x000ee20000001000 */
[----:B0-----:R-:W-:Y:S01]  /*07d0*/  FMUL R13, R8, R9 ;  /* 0x00000009080d7220 */ /* 0x001fe20000400000 */
[----:B------:R-:W-:-:S06]  /*07e0*/  FSEL R8, R0, 1, P4 ;  /* 0x3f80000000087808 */ /* 0x000fcc0002000000 */
[----:B------:R-:W0:Y:S01]  /*07f0*/  MUFU.RCP R11, R11 ;  /* 0x0000000b000b7308 */ /* 0x000e220000001000 */
[----:B------:R-:W-:Y:S01]  /*0800*/  FSEL R9, R0, 1, P3 ;  /* 0x3f80000000097808 */ /* 0x000fe20001800000 */
[----:B------:R-:W-:Y:S01]  /*0810*/  @!P1 FMUL R8, R8, 16777216 ;  /* 0x4b80000008089820 */ /* 0x000fe20000400000 */
[----:B------:R-:W-:-:S03]  /*0820*/  @!P6 FMUL R12, R12, 16777216 ;  /* 0x4b8000000c0ce820 */ /* 0x000fc60000400000 */
[----:B------:R-:W-:Y:S01]  /*0830*/  @!P0 FMUL R9, R9, 16777216 ;  /* 0x4b80000009098820 */ /* 0x000fe20000400000 */
[----:B-1----:R-:W-:Y:S01]  /*0840*/  FMUL R0, R3, R8 ;  /* 0x0000000803007220 */ /* 0x002fe20000400000 */
[----:B------:R-:W-:Y:S01]  /*0850*/  FSETP.GT.AND P6, PT, R7, RZ, PT ;  /* 0x000000ff0700720b */ /* 0x000fe20003fc4000 */
[----:B------:R-:W-:Y:S01]  /*0860*/  FADD R26, R30, -R26 ;  /* 0x8000001a1e1a7221 */ /* 0x000fe20000000000 */
[----:B------:R-:W-:Y:S01]  /*0870*/  FADD R27, R31, -R27 ;  /* 0x8000001b1f1b7221 */ /* 0x000fe20000000000 */
[----:B---3--:R-:W-:Y:S02]  /*0880*/  FMUL R3, R10, R9 ;  /* 0x000000090a037220 */ /* 0x008fe40000400000 */
[----:B------:R-:W1:Y:S01]  /*0890*/  LDC.64 R8, c[0x0][0x210] ;  /* 0x00008400ff087b82 */ /* 0x000e620000000a00 */
[----:B0-----:R-:W-:Y:S01]  /*08a0*/  FMUL R12, R11, R12 ;  /* 0x0000000c0b0c7220 */ /* 0x001fe20000400000 */
[----:B------:R-:W-:Y:S01]  /*08b0*/  FMUL R13, R13, R24 ;  /* 0x000000180d0d7220 */ /* 0x000fe20000400000 */
[----:B------:R-:W-:Y:S01]  /*08c0*/  FMUL R0, R0, R25 ;  /* 0x0000001900007220 */ /* 0x000fe20000400000 */
[----:B------:R-:W-:Y:S01]  /*08d0*/  FMUL R3, R3, R26 ;  /* 0x0000001a03037220 */ /* 0x000fe20000400000 */
[----:B------:R-:W-:Y:S01]  /*08e0*/  FMUL R12, R12, R27 ;  /* 0x0000001b0c0c7220 */ /* 0x000fe20000400000 */
[----:B------:R-:W-:-:S02]  /*08f0*/  FSETP.GT.AND P0, PT, R6, RZ, PT ;  /* 0x000000ff0600720b */ /* 0x000fc40003f04000 */
[----:B------:R-:W-:Y:S01]  /*0900*/  @!P6 FMUL R7, R7, 0.10000000149011611938 ;  /* 0x3dcccccd0707e820 */ /* 0x000fe20000400000 */
[----:B------:R-:W-:Y:S02]  /*0910*/  FSETP.GT.AND P1, PT, R5, RZ, PT ;  /* 0x000000ff0500720b */ /* 0x000fe40003f24000 */
[----:B------:R-:W-:-:S08]  /*0920*/  FSETP.GT.AND P2, PT, R4, RZ, PT ;  /* 0x000000ff0400720b */ /* 0x000fd00003f44000 */
[----:B------:R-:W-:-:S03]  /*0930*/  @!P0 FMUL R6, R6, 0.10000000149011611938 ;  /* 0x3dcccccd06068820 */ /* 0x000fc60000400000 */
[----:B------:R-:W-:Y:S01]  /*0940*/  @!P1 FMUL R5, R5, 0.10000000149011611938 ;  /* 0x3dcccccd05059820 */ /* 0x000fe20000400000 */
[----:B-1----:R-:W-:-:S04]  /*0950*/  IMAD.WIDE R8, R2, 0x4, R8 ;  /* 0x0000000402087825 */ /* 0x002fc800078e0208 */
[----:B------:R-:W-:-:S05]  /*0960*/  @!P2 FMUL R4, R4, 0.10000000149011611938 ;  /* 0x3dcccccd0404a820 */ /* 0x000fca0000400000 */
[----:B------:R-:W-:Y:S01]  /*0970*/  STG.E.128 desc[UR4][R8.64], R4 ;  /* 0x0000000408007986 */ /* 0x000fe2000c101d04 */
[----:B--2---:R-:W-:Y:S01]  /*0980*/  FFMA R16, R16, R13, R20 ;  /* 0x0000000d10107223 */ /* 0x004fe20000000014 */
[----:B------:R-:W-:Y:S01]  /*0990*/  FFMA R17, R17, R0, R21 ;  /* 0x0000000011117223 */ /* 0x000fe20000000015 */
[----:B------:R-:W-:Y:S01]  /*09a0*/  FFMA R18, R18, R3, R22 ;  /* 0x0000000312127223 */ /* 0x000fe20000000016 */
[----:B------:R-:W-:Y:S02]  /*09b0*/  FFMA R19, R19, R12, R23 ;  /* 0x0000000c13137223 */ /* 0x000fe40000000017 */
[----:B------:R-:W-:Y:S02]  /*09c0*/  FSETP.GT.AND P5, PT, R16, RZ, PT ;  /* 0x000000ff1000720b */ /* 0x000fe40003fa4000 */
[----:B------:R-:W-:Y:S02]  /*09d0*/  FSETP.GT.AND P3, PT, R18, RZ, PT ;  /* 0x000000ff1200720b */ /* 0x000fe40003f64000 */
[----:B------:R-:W-:-:S02]  /*09e0*/  FSETP.GT.AND P4, PT, R17, RZ, PT ;  /* 0x000000ff1100720b */ /* 0x000fc40003f84000 */
[----:B------:R-:W-:-:S07]  /*09f0*/  FSETP.GT.AND P6, PT, R19, RZ, PT ;  /* 0x000000ff1300720b */ /* 0x000fce0003fc4000 */
[----:B------:R-:W-:Y:S02]  /*0a00*/  @!P5 FMUL R16, R16, 0.10000000149011611938 ;  /* 0x3dcccccd1010d820 */ /* 0x000fe40000400000 */
[----:B------:R-:W-:Y:S02]  /*0a10*/  @!P3 FMUL R18, R18, 0.10000000149011611938 ;  /* 0x3dcccccd1212b820 */ /* 0x000fe40000400000 */
[----:B------:R-:W-:Y:S02]  /*0a20*/  @!P4 FMUL R17, R17, 0.10000000149011611938 ;  /* 0x3dcccccd1111c820 */ /* 0x000fe40000400000 */
[----:B------:R-:W-:-:S05]  /*0a30*/  @!P6 FMUL R19, R19, 0.10000000149011611938 ;  /* 0x3dcccccd1313e820 */ /* 0x000fca0000400000 */
[----:B------:R-:W-:Y:S01]  /*0a40*/  STG.E.128 desc[UR4][R8.64+0x800], R16 ;  /* 0x0008001008007986 */ /* 0x000fe2000c101d04 */
[----:B------:R-:W-:Y:S05]  /*0a50*/  EXIT ;  /* 0x000000000000794d */ /* 0x000fea0003800000 */
.L_x_0:
[----:B------:R-:W-:-:S00]  /*0a60*/  BRA `(.L_x_0) ;  /* 0xfffffffc00fc7947 */ /* 0x000fc0000383ffff */
[----:B------:R-:W-:-:S00]  /*0a70*/  NOP ;  /* 0x0000000000007918 */ /* 0x000fc00000000000 */
        /* <DEDUP_REMOVED lines=8> */
.L_x_1:


//--------------------- .nv.global.init           --------------------------
	.section	.nv.global.init,"aw",@progbits
.nv.global.init:
	.type		_$_str,@object
	.size		_$_str,(_$_str_$_2 - _$_str)
_$_str:
        /*0000*/ 	.byte	0x5f, 0x5f, 0x43, 0x55, 0x44, 0x41, 0x5f, 0x46, 0x54, 0x5a, 0x00
	.type		_$_str_$_2,@object
	.size		_$_str_$_2,(.L_1 - _$_str_$_2)
_$_str_$_2:
        /*000b*/ 	.byte	0x5f, 0x5f, 0x43, 0x55, 0x44, 0x41, 0x5f, 0x50, 0x52, 0x45, 0x43, 0x5f, 0x53, 0x51, 0x52, 0x54
        /*001b*/ 	.byte	0x00
.L_1:


//--------------------- .nv.constant0.triton_poi_fused__native_batch_norm_legit_no_training_leaky_relu_12 --------------------------
	.section	.nv.constant0.triton_poi_fused__native_batch_norm_legit_no_training_leaky_relu_12,"a",@progbits
	.sectionflags	@""
	.align	4
.nv.constant0.triton_poi_fused__native_batch_norm_legit_no_training_leaky_relu_12:
	.zero		580
